//
// Generated by NVIDIA NVVM Compiler
//
// Compiler Build ID: CL-36424714
// Cuda compilation tools, release 13.0, V13.0.88
// Based on NVVM 20.0.0
//

.version 9.0
.target sm_100
.address_size 64

	// .globl	_Z25calculateDistancesBatchedPKfS0_Pfiiiii

.visible .entry _Z25calculateDistancesBatchedPKfS0_Pfiiiii(
	.param .u64 .ptr .align 1 _Z25calculateDistancesBatchedPKfS0_Pfiiiii_param_0,
	.param .u64 .ptr .align 1 _Z25calculateDistancesBatchedPKfS0_Pfiiiii_param_1,
	.param .u64 .ptr .align 1 _Z25calculateDistancesBatchedPKfS0_Pfiiiii_param_2,
	.param .u32 _Z25calculateDistancesBatchedPKfS0_Pfiiiii_param_3,
	.param .u32 _Z25calculateDistancesBatchedPKfS0_Pfiiiii_param_4,
	.param .u32 _Z25calculateDistancesBatchedPKfS0_Pfiiiii_param_5,
	.param .u32 _Z25calculateDistancesBatchedPKfS0_Pfiiiii_param_6,
	.param .u32 _Z25calculateDistancesBatchedPKfS0_Pfiiiii_param_7
)
{
	.reg .pred 	%p<23>;
	.reg .b32 	%r<83>;
	.reg .b32 	%f<32>;
	.reg .b64 	%rd<48>;
	.reg .b64 	%fd<83>;

	ld.param.u64 	%rd8, [_Z25calculateDistancesBatchedPKfS0_Pfiiiii_param_0];
	ld.param.u64 	%rd9, [_Z25calculateDistancesBatchedPKfS0_Pfiiiii_param_1];
	ld.param.u64 	%rd10, [_Z25calculateDistancesBatchedPKfS0_Pfiiiii_param_2];
	ld.param.u32 	%r39, [_Z25calculateDistancesBatchedPKfS0_Pfiiiii_param_3];
	ld.param.u32 	%r37, [_Z25calculateDistancesBatchedPKfS0_Pfiiiii_param_4];
	ld.param.u32 	%r38, [_Z25calculateDistancesBatchedPKfS0_Pfiiiii_param_5];
	ld.param.u32 	%r40, [_Z25calculateDistancesBatchedPKfS0_Pfiiiii_param_6];
	ld.param.u32 	%r41, [_Z25calculateDistancesBatchedPKfS0_Pfiiiii_param_7];
	cvta.to.global.u64 	%rd1, %rd9;
	cvta.to.global.u64 	%rd2, %rd8;
	cvta.to.global.u64 	%rd3, %rd10;
	mov.u32 	%r42, %ctaid.x;
	mov.u32 	%r43, %ntid.x;
	mov.u32 	%r44, %tid.x;
	mad.lo.s32 	%r45, %r42, %r43, %r44;
	add.s32 	%r46, %r45, %r41;
	mul.lo.s32 	%r71, %r46, %r40;
	add.s32 	%r47, %r71, %r40;
	min.s32 	%r2, %r47, %r39;
	setp.ge.s32 	%p1, %r71, %r2;
	setp.lt.s32 	%p2, %r38, 1;
	or.pred  	%p3, %p1, %p2;
	@%p3 bra 	$L__BB0_30;
	setp.lt.s32 	%p4, %r37, 1;
	@%p4 bra 	$L__BB0_17;
	and.b32  	%r3, %r37, 7;
	and.b32  	%r4, %r37, 2147483640;
	add.s64 	%rd4, %rd2, 16;
$L__BB0_3:
	mul.lo.s32 	%r6, %r71, %r37;
	mul.lo.s32 	%r7, %r71, %r38;
	mov.b32 	%r72, 0;
$L__BB0_4:
	setp.lt.u32 	%p13, %r37, 8;
	mul.lo.s32 	%r9, %r72, %r37;
	mov.f64 	%fd82, 0d0000000000000000;
	mov.b32 	%r76, 0;
	@%p13 bra 	$L__BB0_7;
	and.b32  	%r60, %r37, 2147483640;
	neg.s32 	%r74, %r60;
	mul.wide.u32 	%rd19, %r9, 4;
	add.s64 	%rd20, %rd1, %rd19;
	add.s64 	%rd47, %rd20, 16;
	mov.f64 	%fd82, 0d0000000000000000;
	mov.u32 	%r73, %r6;
$L__BB0_6:
	.pragma "nounroll";
	mul.wide.s32 	%rd21, %r73, 4;
	add.s64 	%rd22, %rd4, %rd21;
	ld.global.f32 	%f1, [%rd22+-16];
	cvt.f64.f32 	%fd16, %f1;
	ld.global.f32 	%f2, [%rd47+-16];
	cvt.f64.f32 	%fd17, %f2;
	sub.f64 	%fd18, %fd16, %fd17;
	fma.rn.f64 	%fd19, %fd18, %fd18, %fd82;
	ld.global.f32 	%f3, [%rd22+-12];
	cvt.f64.f32 	%fd20, %f3;
	ld.global.f32 	%f4, [%rd47+-12];
	cvt.f64.f32 	%fd21, %f4;
	sub.f64 	%fd22, %fd20, %fd21;
	fma.rn.f64 	%fd23, %fd22, %fd22, %fd19;
	ld.global.f32 	%f5, [%rd22+-8];
	cvt.f64.f32 	%fd24, %f5;
	ld.global.f32 	%f6, [%rd47+-8];
	cvt.f64.f32 	%fd25, %f6;
	sub.f64 	%fd26, %fd24, %fd25;
	fma.rn.f64 	%fd27, %fd26, %fd26, %fd23;
	ld.global.f32 	%f7, [%rd22+-4];
	cvt.f64.f32 	%fd28, %f7;
	ld.global.f32 	%f8, [%rd47+-4];
	cvt.f64.f32 	%fd29, %f8;
	sub.f64 	%fd30, %fd28, %fd29;
	fma.rn.f64 	%fd31, %fd30, %fd30, %fd27;
	ld.global.f32 	%f9, [%rd22];
	cvt.f64.f32 	%fd32, %f9;
	ld.global.f32 	%f10, [%rd47];
	cvt.f64.f32 	%fd33, %f10;
	sub.f64 	%fd34, %fd32, %fd33;
	fma.rn.f64 	%fd35, %fd34, %fd34, %fd31;
	ld.global.f32 	%f11, [%rd22+4];
	cvt.f64.f32 	%fd36, %f11;
	ld.global.f32 	%f12, [%rd47+4];
	cvt.f64.f32 	%fd37, %f12;
	sub.f64 	%fd38, %fd36, %fd37;
	fma.rn.f64 	%fd39, %fd38, %fd38, %fd35;
	ld.global.f32 	%f13, [%rd22+8];
	cvt.f64.f32 	%fd40, %f13;
	ld.global.f32 	%f14, [%rd47+8];
	cvt.f64.f32 	%fd41, %f14;
	sub.f64 	%fd42, %fd40, %fd41;
	fma.rn.f64 	%fd43, %fd42, %fd42, %fd39;
	ld.global.f32 	%f15, [%rd22+12];
	cvt.f64.f32 	%fd44, %f15;
	ld.global.f32 	%f16, [%rd47+12];
	cvt.f64.f32 	%fd45, %f16;
	sub.f64 	%fd46, %fd44, %fd45;
	fma.rn.f64 	%fd82, %fd46, %fd46, %fd43;
	add.s32 	%r74, %r74, 8;
	add.s32 	%r73, %r73, 8;
	add.s64 	%rd47, %rd47, 32;
	setp.ne.s32 	%p14, %r74, 0;
	mov.u32 	%r76, %r4;
	@%p14 bra 	$L__BB0_6;
$L__BB0_7:
	setp.eq.s32 	%p15, %r3, 0;
	@%p15 bra 	$L__BB0_15;
	add.s32 	%r61, %r3, -1;
	setp.lt.u32 	%p16, %r61, 3;
	@%p16 bra 	$L__BB0_10;
	add.s32 	%r62, %r76, %r6;
	mul.wide.s32 	%rd23, %r62, 4;
	add.s64 	%rd24, %rd2, %rd23;
	ld.global.f32 	%f17, [%rd24];
	cvt.f64.f32 	%fd48, %f17;
	add.s32 	%r63, %r76, %r9;
	mul.wide.u32 	%rd25, %r63, 4;
	add.s64 	%rd26, %rd1, %rd25;
	ld.global.f32 	%f18, [%rd26];
	cvt.f64.f32 	%fd49, %f18;
	sub.f64 	%fd50, %fd48, %fd49;
	fma.rn.f64 	%fd51, %fd50, %fd50, %fd82;
	ld.global.f32 	%f19, [%rd24+4];
	cvt.f64.f32 	%fd52, %f19;
	cvt.u64.u32 	%rd27, %r9;
	cvt.u64.u32 	%rd28, %r76;
	add.s64 	%rd29, %rd28, %rd27;
	shl.b64 	%rd30, %rd29, 2;
	add.s64 	%rd31, %rd1, %rd30;
	ld.global.f32 	%f20, [%rd31+4];
	cvt.f64.f32 	%fd53, %f20;
	sub.f64 	%fd54, %fd52, %fd53;
	fma.rn.f64 	%fd55, %fd54, %fd54, %fd51;
	ld.global.f32 	%f21, [%rd24+8];
	cvt.f64.f32 	%fd56, %f21;
	ld.global.f32 	%f22, [%rd31+8];
	cvt.f64.f32 	%fd57, %f22;
	sub.f64 	%fd58, %fd56, %fd57;
	fma.rn.f64 	%fd59, %fd58, %fd58, %fd55;
	ld.global.f32 	%f23, [%rd24+12];
	cvt.f64.f32 	%fd60, %f23;
	ld.global.f32 	%f24, [%rd31+12];
	cvt.f64.f32 	%fd61, %f24;
	sub.f64 	%fd62, %fd60, %fd61;
	fma.rn.f64 	%fd82, %fd62, %fd62, %fd59;
	add.s32 	%r76, %r76, 4;
$L__BB0_10:
	and.b32  	%r64, %r37, 3;
	setp.eq.s32 	%p17, %r64, 0;
	@%p17 bra 	$L__BB0_15;
	setp.eq.s32 	%p18, %r64, 1;
	@%p18 bra 	$L__BB0_13;
	add.s32 	%r65, %r76, %r6;
	mul.wide.s32 	%rd32, %r65, 4;
	add.s64 	%rd33, %rd2, %rd32;
	ld.global.f32 	%f25, [%rd33];
	cvt.f64.f32 	%fd64, %f25;
	add.s32 	%r66, %r76, %r9;
	mul.wide.u32 	%rd34, %r66, 4;
	add.s64 	%rd35, %rd1, %rd34;
	ld.global.f32 	%f26, [%rd35];
	cvt.f64.f32 	%fd65, %f26;
	sub.f64 	%fd66, %fd64, %fd65;
	fma.rn.f64 	%fd67, %fd66, %fd66, %fd82;
	ld.global.f32 	%f27, [%rd33+4];
	cvt.f64.f32 	%fd68, %f27;
	cvt.u64.u32 	%rd36, %r9;
	cvt.u64.u32 	%rd37, %r76;
	add.s64 	%rd38, %rd37, %rd36;
	shl.b64 	%rd39, %rd38, 2;
	add.s64 	%rd40, %rd1, %rd39;
	ld.global.f32 	%f28, [%rd40+4];
	cvt.f64.f32 	%fd69, %f28;
	sub.f64 	%fd70, %fd68, %fd69;
	fma.rn.f64 	%fd82, %fd70, %fd70, %fd67;
	add.s32 	%r76, %r76, 2;
$L__BB0_13:
	and.b32  	%r67, %r37, 1;
	setp.eq.b32 	%p19, %r67, 1;
	not.pred 	%p20, %p19;
	@%p20 bra 	$L__BB0_15;
	add.s32 	%r68, %r76, %r6;
	mul.wide.s32 	%rd41, %r68, 4;
	add.s64 	%rd42, %rd2, %rd41;
	ld.global.f32 	%f29, [%rd42];
	cvt.f64.f32 	%fd71, %f29;
	add.s32 	%r69, %r76, %r9;
	mul.wide.u32 	%rd43, %r69, 4;
	add.s64 	%rd44, %rd1, %rd43;
	ld.global.f32 	%f30, [%rd44];
	cvt.f64.f32 	%fd72, %f30;
	sub.f64 	%fd73, %fd71, %fd72;
	fma.rn.f64 	%fd82, %fd73, %fd73, %fd82;
$L__BB0_15:
	sqrt.rn.f64 	%fd74, %fd82;
	cvt.rn.f32.f64 	%f31, %fd74;
	add.s32 	%r70, %r72, %r7;
	mul.wide.s32 	%rd45, %r70, 4;
	add.s64 	%rd46, %rd3, %rd45;
	st.global.f32 	[%rd46], %f31;
	add.s32 	%r72, %r72, 1;
	setp.ne.s32 	%p21, %r72, %r38;
	@%p21 bra 	$L__BB0_4;
	add.s32 	%r71, %r71, 1;
	setp.eq.s32 	%p22, %r71, %r2;
	@%p22 bra 	$L__BB0_30;
	bra.uni 	$L__BB0_3;
$L__BB0_17:
	and.b32  	%r22, %r38, 7;
	add.s32 	%r23, %r22, -1;
	and.b32  	%r24, %r38, 3;
	and.b32  	%r25, %r38, 2147483640;
	and.b32  	%r26, %r38, 1;
$L__BB0_18:
	setp.lt.u32 	%p5, %r38, 8;
	mul.lo.s32 	%r28, %r71, %r38;
	mov.b32 	%r81, 0;
	@%p5 bra 	$L__BB0_21;
	mov.b32 	%r79, 0;
$L__BB0_20:
	.pragma "nounroll";
	add.s32 	%r50, %r79, %r28;
	mul.wide.s32 	%rd11, %r50, 4;
	add.s64 	%rd12, %rd3, %rd11;
	mov.b32 	%r51, 0;
	st.global.u32 	[%rd12], %r51;
	st.global.u32 	[%rd12+4], %r51;
	st.global.u32 	[%rd12+8], %r51;
	st.global.u32 	[%rd12+12], %r51;
	st.global.u32 	[%rd12+16], %r51;
	st.global.u32 	[%rd12+20], %r51;
	st.global.u32 	[%rd12+24], %r51;
	st.global.u32 	[%rd12+28], %r51;
	add.s32 	%r79, %r79, 8;
	setp.ne.s32 	%p6, %r79, %r25;
	mov.u32 	%r81, %r25;
	@%p6 bra 	$L__BB0_20;
$L__BB0_21:
	setp.eq.s32 	%p7, %r22, 0;
	@%p7 bra 	$L__BB0_29;
	setp.lt.u32 	%p8, %r23, 3;
	@%p8 bra 	$L__BB0_24;
	add.s32 	%r52, %r81, %r28;
	mul.wide.s32 	%rd13, %r52, 4;
	add.s64 	%rd14, %rd3, %rd13;
	mov.b32 	%r53, 0;
	st.global.u32 	[%rd14], %r53;
	st.global.u32 	[%rd14+4], %r53;
	st.global.u32 	[%rd14+8], %r53;
	st.global.u32 	[%rd14+12], %r53;
	add.s32 	%r81, %r81, 4;
$L__BB0_24:
	setp.eq.s32 	%p9, %r24, 0;
	@%p9 bra 	$L__BB0_29;
	setp.eq.s32 	%p10, %r24, 1;
	@%p10 bra 	$L__BB0_27;
	add.s32 	%r54, %r81, %r28;
	mul.wide.s32 	%rd15, %r54, 4;
	add.s64 	%rd16, %rd3, %rd15;
	mov.b32 	%r55, 0;
	st.global.u32 	[%rd16], %r55;
	st.global.u32 	[%rd16+4], %r55;
	add.s32 	%r81, %r81, 2;
$L__BB0_27:
	setp.eq.s32 	%p11, %r26, 0;
	@%p11 bra 	$L__BB0_29;
	add.s32 	%r56, %r81, %r28;
	mul.wide.s32 	%rd17, %r56, 4;
	add.s64 	%rd18, %rd3, %rd17;
	mov.b32 	%r57, 0;
	st.global.u32 	[%rd18], %r57;
$L__BB0_29:
	add.s32 	%r71, %r71, 1;
	setp.ne.s32 	%p12, %r71, %r2;
	@%p12 bra 	$L__BB0_18;
$L__BB0_30:
	ret;

}


// ===== COMPILED SASS (sm_100) =====

	.target	sm_100

	.elftype	@"ET_EXEC"


//--------------------- .note.nv.tkinfo           --------------------------
	.section	.note.nv.tkinfo,"",@"SHT_NOTE"
	.sectionflags	@"SHF_NOTE_NV_TKINFO"
	.tkinfo
        /*0018*/ 	.word	0x00000002
        /*0030*/ 	.string	""
        /*0030*/ 	.string	"ptxas"
        /*0030*/ 	.string	"Cuda compilation tools, release 13.0, V13.0.88"
        /*0030*/ 	.string	"Build cuda_13.0.r13.0/compiler.36424714_0"
        /*0030*/ 	.string	"-arch sm_100 -m 64 "



//--------------------- .note.nv.cuinfo           --------------------------
	.section	.note.nv.cuinfo,"",@"SHT_NOTE"
	.sectionflags	@"SHF_NOTE_NV_CUINFO"
        /*0018*/ 	.short	0x0002
        /*001a*/ 	.short	0x0064
        /*001c*/ 	.short	0x0082
	.zero		2


//--------------------- .nv.info                  --------------------------
	.section	.nv.info,"",@"SHT_CUDA_INFO"
	.align	4


	//----- nvinfo : EIATTR_REGCOUNT
	.align		4
        /*0000*/ 	.byte	0x04, 0x2f
        /*0002*/ 	.short	(.L_1 - .L_0)
	.align		4
.L_0:
        /*0004*/ 	.word	index@(_Z25calculateDistancesBatchedPKfS0_Pfiiiii)
        /*0008*/ 	.word	0x00000020


	//----- nvinfo : EIATTR_FRAME_SIZE
	.align		4
.L_1:
        /*000c*/ 	.byte	0x04, 0x11
        /*000e*/ 	.short	(.L_3 - .L_2)
	.align		4
.L_2:
        /*0010*/ 	.word	index@($__internal_0_$__cuda_sm20_dsqrt_rn_f64_mediumpath_v1)
        /*0014*/ 	.word	0x00000000


	//----- nvinfo : EIATTR_FRAME_SIZE
	.align		4
.L_3:
        /*0018*/ 	.byte	0x04, 0x11
        /*001a*/ 	.short	(.L_5 - .L_4)
	.align		4
.L_4:
        /*001c*/ 	.word	index@(_Z25calculateDistancesBatchedPKfS0_Pfiiiii)
        /*0020*/ 	.word	0x00000000


	//----- nvinfo : EIATTR_MIN_STACK_SIZE
	.align		4
.L_5:
        /*0024*/ 	.byte	0x04, 0x12
        /*0026*/ 	.short	(.L_7 - .L_6)
	.align		4
.L_6:
        /*0028*/ 	.word	index@(_Z25calculateDistancesBatchedPKfS0_Pfiiiii)
        /*002c*/ 	.word	0x00000000
.L_7:


//--------------------- .nv.compat                --------------------------
	.section	.nv.compat,"",@"SHT_CUDA_COMPAT_INFO"
	.align	4
        /*0000*/ 	.byte	0x02, 0x09, 0x00, 0x00, 0x02, 0x02, 0x01, 0x00, 0x02, 0x05, 0x05, 0x00, 0x03, 0x07, 0x01, 0x01
        /*0010*/ 	.byte	0x02, 0x03, 0x00, 0x00, 0x02, 0x06, 0x01, 0x00, 0x04, 0x0b, 0x08, 0x00, 0x01, 0x00, 0x00, 0x00
        /*0020*/ 	.byte	0x00, 0x00, 0x00, 0x00


//--------------------- .nv.info._Z25calculateDistancesBatchedPKfS0_Pfiiiii --------------------------
	.section	.nv.info._Z25calculateDistancesBatchedPKfS0_Pfiiiii,"",@"SHT_CUDA_INFO"
	.sectionflags	@""
	.align	4


	//----- nvinfo : EIATTR_CUDA_API_VERSION
	.align		4
        /*0000*/ 	.byte	0x04, 0x37
        /*0002*/ 	.short	(.L_9 - .L_8)
.L_8:
        /*0004*/ 	.word	0x00000082


	//----- nvinfo : EIATTR_KPARAM_INFO
	.align		4
.L_9:
        /*0008*/ 	.byte	0x04, 0x17
        /*000a*/ 	.short	(.L_11 - .L_10)
.L_10:
        /*000c*/ 	.word	0x00000000
        /*0010*/ 	.short	0x0007
        /*0012*/ 	.short	0x0028
        /*0014*/ 	.byte	0x00, 0xf0, 0x11, 0x00


	//----- nvinfo : EIATTR_KPARAM_INFO
	.align		4
.L_11:
        /*0018*/ 	.byte	0x04, 0x17
        /*001a*/ 	.short	(.L_13 - .L_12)
.L_12:
        /*001c*/ 	.word	0x00000000
        /*0020*/ 	.short	0x0006
        /*0022*/ 	.short	0x0024
        /*0024*/ 	.byte	0x00, 0xf0, 0x11, 0x00


	//----- nvinfo : EIATTR_KPARAM_INFO
	.align		4
.L_13:
        /*0028*/ 	.byte	0x04, 0x17
        /*002a*/ 	.short	(.L_15 - .L_14)
.L_14:
        /*002c*/ 	.word	0x00000000
        /*0030*/ 	.short	0x0005
        /*0032*/ 	.short	0x0020
        /*0034*/ 	.byte	0x00, 0xf0, 0x11, 0x00


	//----- nvinfo : EIATTR_KPARAM_INFO
	.align		4
.L_15:
        /*0038*/ 	.byte	0x04, 0x17
        /*003a*/ 	.short	(.L_17 - .L_16)
.L_16:
        /*003c*/ 	.word	0x00000000
        /*0040*/ 	.short	0x0004
        /*0042*/ 	.short	0x001c
        /*0044*/ 	.byte	0x00, 0xf0, 0x11, 0x00


	//----- nvinfo : EIATTR_KPARAM_INFO
	.align		4
.L_17:
        /*0048*/ 	.byte	0x04, 0x17
        /*004a*/ 	.short	(.L_19 - .L_18)
.L_18:
        /*004c*/ 	.word	0x00000000
        /*0050*/ 	.short	0x0003
        /*0052*/ 	.short	0x0018
        /*0054*/ 	.byte	0x00, 0xf0, 0x11, 0x00


	//----- nvinfo : EIATTR_KPARAM_INFO
	.align		4
.L_19:
        /*0058*/ 	.byte	0x04, 0x17
        /*005a*/ 	.short	(.L_21 - .L_20)
.L_20:
        /*005c*/ 	.word	0x00000000
        /*0060*/ 	.short	0x0002
        /*0062*/ 	.short	0x0010
        /*0064*/ 	.byte	0x00, 0xf5, 0x21, 0x00


	//----- nvinfo : EIATTR_KPARAM_INFO
	.align		4
.L_21:
        /*0068*/ 	.byte	0x04, 0x17
        /*006a*/ 	.short	(.L_23 - .L_22)
.L_22:
        /*006c*/ 	.word	0x00000000
        /*0070*/ 	.short	0x0001
        /*0072*/ 	.short	0x0008
        /*0074*/ 	.byte	0x00, 0xf5, 0x21, 0x00


	//----- nvinfo : EIATTR_KPARAM_INFO
	.align		4
.L_23:
        /*0078*/ 	.byte	0x04, 0x17
        /*007a*/ 	.short	(.L_25 - .L_24)
.L_24:
        /*007c*/ 	.word	0x00000000
        /*0080*/ 	.short	0x0000
        /*0082*/ 	.short	0x0000
        /*0084*/ 	.byte	0x00, 0xf5, 0x21, 0x00


	//----- nvinfo : EIATTR_SPARSE_MMA_MASK
	.align		4
.L_25:
        /*0088*/ 	.byte	0x03, 0x50
        /*008a*/ 	.short	0x0000


	//----- nvinfo : EIATTR_MAXREG_COUNT
	.align		4
        /*008c*/ 	.byte	0x03, 0x1b
        /*008e*/ 	.short	0x00ff


	//----- nvinfo : EIATTR_MERCURY_ISA_VERSION
	.align		4
        /*0090*/ 	.byte	0x03, 0x5f
        /*0092*/ 	.short	0x0101


	//----- nvinfo : EIATTR_VRC_CTA_INIT_COUNT
	.align		4
        /*0094*/ 	.byte	0x02, 0x4a
	.zero		1
	.zero		1


	//----- nvinfo : EIATTR_EXIT_INSTR_OFFSETS
	.align		4
        /*0098*/ 	.byte	0x04, 0x1c
        /*009a*/ 	.short	(.L_27 - .L_26)


	//   ....[0]....
.L_26:
        /*009c*/ 	.word	0x000000d0


	//   ....[1]....
        /*00a0*/ 	.word	0x00000d80


	//   ....[2]....
        /*00a4*/ 	.word	0x00001100


	//----- nvinfo : EIATTR_CRS_STACK_SIZE
	.align		4
.L_27:
        /*00a8*/ 	.byte	0x04, 0x1e
        /*00aa*/ 	.short	(.L_29 - .L_28)
.L_28:
        /*00ac*/ 	.word	0x00000000


	//----- nvinfo : EIATTR_CBANK_PARAM_SIZE
	.align		4
.L_29:
        /*00b0*/ 	.byte	0x03, 0x19
        /*00b2*/ 	.short	0x002c


	//----- nvinfo : EIATTR_PARAM_CBANK
	.align		4
        /*00b4*/ 	.byte	0x04, 0x0a
        /*00b6*/ 	.short	(.L_31 - .L_30)
	.align		4
.L_30:
        /*00b8*/ 	.word	index@(.nv.constant0._Z25calculateDistancesBatchedPKfS0_Pfiiiii)
        /*00bc*/ 	.short	0x0380
        /*00be*/ 	.short	0x002c


	//----- nvinfo : EIATTR_SW_WAR
	.align		4
.L_31:
        /*00c0*/ 	.byte	0x04, 0x36
        /*00c2*/ 	.short	(.L_33 - .L_32)
.L_32:
        /*00c4*/ 	.word	0x00000008
.L_33:


//--------------------- .nv.callgraph             --------------------------
	.section	.nv.callgraph,"",@"SHT_CUDA_CALLGRAPH"
	.align	4
	.sectionentsize	8
	.align		4
        /*0000*/ 	.word	0x00000000
	.align		4
        /*0004*/ 	.word	0xffffffff
	.align		4
        /*0008*/ 	.word	0x00000000
	.align		4
        /*000c*/ 	.word	0xfffffffe
	.align		4
        /*0010*/ 	.word	0x00000000
	.align		4
        /*0014*/ 	.word	0xfffffffd
	.align		4
        /*0018*/ 	.word	0x00000000
	.align		4
        /*001c*/ 	.word	0xfffffffc


//--------------------- .text._Z25calculateDistancesBatchedPKfS0_Pfiiiii --------------------------
	.section	.text._Z25calculateDistancesBatchedPKfS0_Pfiiiii,"ax",@progbits
	.align	128
        .global         _Z25calculateDistancesBatchedPKfS0_Pfiiiii
        .type           _Z25calculateDistancesBatchedPKfS0_Pfiiiii,@function
        .size           _Z25calculateDistancesBatchedPKfS0_Pfiiiii,(.L_x_20 - _Z25calculateDistancesBatchedPKfS0_Pfiiiii)
        .other          _Z25calculateDistancesBatchedPKfS0_Pfiiiii,@"STO_CUDA_ENTRY STV_DEFAULT"
_Z25calculateDistancesBatchedPKfS0_Pfiiiii:
.text._Z25calculateDistancesBatchedPKfS0_Pfiiiii:
[----:B------:R-:W-:Y:S01]  /*0000*/  LDC R1, c[0x0][0x37c] ;  /* 0x0000df00ff017b82 */ /* 0x000fe20000000800 */
[----:B------:R-:W0:Y:S07]  /*0010*/  S2R R3, SR_TID.X ;  /* 0x0000000000037919 */ /* 0x000e2e0000002100 */
[----:B------:R-:W0:Y:S01]  /*0020*/  S2UR UR4, SR_CTAID.X ;  /* 0x00000000000479c3 */ /* 0x000e220000002500 */
[----:B------:R-:W1:Y:S01]  /*0030*/  LDCU UR5, c[0x0][0x3a8] ;  /* 0x00007500ff0577ac */ /* 0x000e620008000800 */
[----:B------:R-:W2:Y:S06]  /*0040*/  LDCU UR6, c[0x0][0x398] ;  /* 0x00007300ff0677ac */ /* 0x000eac0008000800 */
[----:B------:R-:W0:Y:S08]  /*0050*/  LDC R0, c[0x0][0x360] ;  /* 0x0000d800ff007b82 */ /* 0x000e300000000800 */
[----:B------:R-:W3:Y:S01]  /*0060*/  LDC.64 R4, c[0x0][0x3a0] ;  /* 0x0000e800ff047b82 */ /* 0x000ee20000000a00 */
[----:B0-----:R-:W-:-:S04]  /*0070*/  IMAD R0, R0, UR4, R3 ;  /* 0x0000000400007c24 */ /* 0x001fc8000f8e0203 */
[----:B-1----:R-:W-:-:S04]  /*0080*/  VIADD R0, R0, UR5 ;  /* 0x0000000500007c36 */ /* 0x002fc80008000000 */
[----:B---3--:R-:W-:Y:S01]  /*0090*/  IMAD R2, R0, R5, RZ ;  /* 0x0000000500027224 */ /* 0x008fe200078e02ff */
[----:B------:R-:W-:-:S04]  /*00a0*/  ISETP.GE.AND P0, PT, R4, 0x1, PT ;  /* 0x000000010400780c */ /* 0x000fc80003f06270 */
[----:B--2---:R-:W-:-:S04]  /*00b0*/  VIADDMNMX R3, R2, R5, UR6, PT ;  /* 0x0000000602037e46 */ /* 0x004fc8000b800105 */
[----:B------:R-:W-:-:S13]  /*00c0*/  ISETP.GE.OR P0, PT, R2, R3, !P0 ;  /* 0x000000030200720c */ /* 0x000fda0004706670 */
[----:B------:R-:W-:Y:S05]  /*00d0*/  @P0 EXIT ;  /* 0x000000000000094d */ /* 0x000fea0003800000 */
[----:B------:R-:W0:Y:S01]  /*00e0*/  LDCU UR5, c[0x0][0x39c] ;  /* 0x00007380ff0577ac */ /* 0x000e220008000800 */
[----:B------:R-:W1:Y:S01]  /*00f0*/  LDCU.64 UR12, c[0x0][0x358] ;  /* 0x00006b00ff0c77ac */ /* 0x000e620008000a00 */
[----:B0-----:R-:W-:-:S09]  /*0100*/  UISETP.GE.AND UP0, UPT, UR5, 0x1, UPT ;  /* 0x000000010500788c */ /* 0x001fd2000bf06270 */
[----:B-1----:R-:W-:Y:S05]  /*0110*/  BRA.U !UP0, `(.L_x_0) ;  /* 0x0000000d08207547 */ /* 0x002fea000b800000 */
[----:B------:R-:W0:Y:S01]  /*0120*/  LDCU.64 UR8, c[0x0][0x380] ;  /* 0x00007000ff0877ac */ /* 0x000e220008000a00 */
[----:B------:R-:W-:Y:S02]  /*0130*/  ULOP3.LUT UR5, UR5, 0x7, URZ, 0xc0, !UPT ;  /* 0x0000000705057892 */ /* 0x000fe4000f8ec0ff */
[----:B0-----:R-:W-:-:S04]  /*0140*/  UIADD3 UR8, UP0, UPT, UR8, 0x10, URZ ;  /* 0x0000001008087890 */ /* 0x001fc8000ff1e0ff */
[----:B------:R-:W-:-:S12]  /*0150*/  UIADD3.X UR9, UPT, UPT, URZ, UR9, URZ, UP0, !UPT ;  /* 0x00000009ff097290 */ /* 0x000fd800087fe4ff */
.L_x_9:
[----:B0-----:R-:W0:Y:S02]  /*0160*/  LDCU UR4, c[0x0][0x39c] ;  /* 0x00007380ff0477ac */ /* 0x001e240008000800 */
[----:B0-----:R-:W-:Y:S01]  /*0170*/  IMAD R0, R2, UR4, RZ ;  /* 0x0000000402007c24 */ /* 0x001fe2000f8e02ff */
[----:B------:R-:W-:-:S06]  /*0180*/  UMOV UR4, URZ ;  /* 0x000000ff00047c82 */ /* 0x000fcc0008000000 */
.L_x_8:
[----:B0-----:R-:W0:Y:S01]  /*0190*/  LDCU UR10, c[0x0][0x39c] ;  /* 0x00007380ff0a77ac */ /* 0x001e220008000800 */
[----:B------:R-:W-:Y:S01]  /*01a0*/  IMAD.MOV.U32 R5, RZ, RZ, RZ ;  /* 0x000000ffff057224 */ /* 0x000fe200078e00ff */
[----:B------:R-:W-:Y:S01]  /*01b0*/  CS2R R18, SRZ ;  /* 0x0000000000127805 */ /* 0x000fe2000001ff00 */
[----:B0-----:R-:W-:Y:S02]  /*01c0*/  UISETP.GE.U32.AND UP0, UPT, UR10, 0x8, UPT ;  /* 0x000000080a00788c */ /* 0x001fe4000bf06070 */
[----:B------:R-:W-:-:S07]  /*01d0*/  UIMAD UR15, UR4, UR10, URZ ;  /* 0x0000000a040f72a4 */ /* 0x000fce000f8e02ff */
[----:B------:R-:W-:Y:S05]  /*01e0*/  BRA.U !UP0, `(.L_x_1) ;  /* 0x0000000508107547 */ /* 0x000fea000b800000 */
[----:B------:R-:W0:Y:S01]  /*01f0*/  LDCU.64 UR6, c[0x0][0x388] ;  /* 0x00007100ff0677ac */ /* 0x000e220008000a00 */
[----:B------:R-:W-:Y:S02]  /*0200*/  MOV R4, R0 ;  /* 0x0000000000047202 */ /* 0x000fe40000000f00 */
[----:B------:R-:W-:Y:S01]  /*0210*/  CS2R R18, SRZ ;  /* 0x0000000000127805 */ /* 0x000fe2000001ff00 */
[----:B------:R-:W-:Y:S02]  /*0220*/  ULOP3.LUT UR11, UR10, 0x7ffffff8, URZ, 0xc0, !UPT ;  /* 0x7ffffff80a0b7892 */ /* 0x000fe4000f8ec0ff */
[----:B0-----:R-:W-:-:S04]  /*0230*/  UIMAD.WIDE.U32 UR6, UR15, 0x4, UR6 ;  /* 0x000000040f0678a5 */ /* 0x001fc8000f8e0006 */
[----:B------:R-:W-:-:S04]  /*0240*/  UIADD3 UR14, UP0, UPT, UR6, 0x10, URZ ;  /* 0x00000010060e7890 */ /* 0x000fc8000ff1e0ff */
[----:B------:R-:W-:Y:S02]  /*0250*/  UIADD3.X UR6, UPT, UPT, URZ, UR7, URZ, UP0, !UPT ;  /* 0x00000007ff067290 */ /* 0x000fe400087fe4ff */
[----:B------:R-:W-:Y:S01]  /*0260*/  IMAD.U32 R10, RZ, RZ, UR14 ;  /* 0x0000000eff0a7e24 */ /* 0x000fe2000f8e00ff */
[----:B------:R-:W-:-:S03]  /*0270*/  UIADD3 UR7, UPT, UPT, -UR11, URZ, URZ ;  /* 0x000000ff0b077290 */ /* 0x000fc6000fffe1ff */
[----:B------:R-:W-:-:S09]  /*0280*/  IMAD.U32 R11, RZ, RZ, UR6 ;  /* 0x00000006ff0b7e24 */ /* 0x000fd2000f8e00ff */
.L_x_2:
[----:B------:R-:W-:Y:S01]  /*0290*/  MOV R12, UR8 ;  /* 0x00000008000c7c02 */ /* 0x000fe20008000f00 */
[----:B------:R-:W-:Y:S01]  /*02a0*/  IMAD.U32 R13, RZ, RZ, UR9 ;  /* 0x00000009ff0d7e24 */ /* 0x000fe2000f8e00ff */
[----:B------:R-:W2:Y:S03]  /*02b0*/  LDG.E R29, desc[UR12][R10.64+-0x10] ;  /* 0xfffff00c0a1d7981 */ /* 0x000ea6000c1e1900 */
[----:B------:R-:W-:Y:S01]  /*02c0*/  IMAD.WIDE R12, R4, 0x4, R12 ;  /* 0x00000004040c7825 */ /* 0x000fe200078e020c */
[----:B------:R-:W3:Y:S04]  /*02d0*/  LDG.E R28, desc[UR12][R10.64+-0xc] ;  /* 0xfffff40c0a1c7981 */ /* 0x000ee8000c1e1900 */
[----:B------:R-:W4:Y:S04]  /*02e0*/  LDG.E R21, desc[UR12][R12.64+-0x10] ;  /* 0xfffff00c0c157981 */ /* 0x000f28000c1e1900 */
[----:B------:R-:W5:Y:S04]  /*02f0*/  LDG.E R14, desc[UR12][R12.64+-0xc] ;  /* 0xfffff40c0c0e7981 */ /* 0x000f68000c1e1900 */
[----:B------:R-:W3:Y:S04]  /*0300*/  LDG.E R27, desc[UR12][R10.64+-0x8] ;  /* 0xfffff80c0a1b7981 */ /* 0x000ee8000c1e1900 */
        /* <DEDUP_REMOVED lines=9> */
[----:B------:R0:W3:Y:S04]  /*03a0*/  LDG.E R24, desc[UR12][R10.64+0xc] ;  /* 0x00000c0c0a187981 */ /* 0x0000e8000c1e1900 */
[----:B------:R4:W3:Y:S01]  /*03b0*/  LDG.E R26, desc[UR12][R12.64+0xc] ;  /* 0x00000c0c0c1a7981 */ /* 0x0008e2000c1e1900 */
[----:B------:R-:W-:-:S04]  /*03c0*/  UIADD3 UR7, UPT, UPT, UR7, 0x8, URZ ;  /* 0x0000000807077890 */ /* 0x000fc8000fffe0ff */
[----:B------:R-:W-:Y:S01]  /*03d0*/  UISETP.NE.AND UP0, UPT, UR7, URZ, UPT ;  /* 0x000000ff0700728c */ /* 0x000fe2000bf05270 */
[----:B0-----:R-:W-:Y:S02]  /*03e0*/  IADD3 R10, P0, PT, R10, 0x20, RZ ;  /* 0x000000200a0a7810 */ /* 0x001fe40007f1e0ff */
[----:B------:R-:W-:-:S03]  /*03f0*/  IADD3 R4, PT, PT, R4, 0x8, RZ ;  /* 0x0000000804047810 */ /* 0x000fc60007ffe0ff */
[----:B------:R-:W-:Y:S01]  /*0400*/  IMAD.X R11, RZ, RZ, R11, P0 ;  /* 0x000000ffff0b7224 */ /* 0x000fe200000e060b */
[----:B--2---:R-:W-:Y:S08]  /*0410*/  F2F.F64.F32 R16, R29 ;  /* 0x0000001d00107310 */ /* 0x004ff00000201800 */
[----:B----4-:R-:W0:Y:S08]  /*0420*/  F2F.F64.F32 R12, R21 ;  /* 0x00000015000c7310 */ /* 0x010e300000201800 */
[----:B-----5:R-:W-:Y:S01]  /*0430*/  F2F.F64.F32 R14, R14 ;  /* 0x0000000e000e7310 */ /* 0x020fe20000201800 */
[----:B0-----:R-:W-:-:S07]  /*0440*/  DADD R16, R12, -R16 ;  /* 0x000000000c107229 */ /* 0x001fce0000000810 */
[----:B---3--:R-:W0:Y:S01]  /*0450*/  F2F.F64.F32 R12, R28 ;  /* 0x0000001c000c7310 */ /* 0x008e220000201800 */
[----:B------:R-:W-:-:S07]  /*0460*/  DFMA R16, R16, R16, R18 ;  /* 0x000000101010722b */ /* 0x000fce0000000012 */
[----:B------:R-:W-:Y:S01]  /*0470*/  F2F.F64.F32 R18, R27 ;  /* 0x0000001b00127310 */ /* 0x000fe20000201800 */
[----:B0-----:R-:W-:-:S07]  /*0480*/  DADD R14, R14, -R12 ;  /* 0x000000000e0e7229 */ /* 0x001fce000000080c */
[----:B------:R-:W0:Y:S01]  /*0490*/  F2F.F64.F32 R12, R5 ;  /* 0x00000005000c7310 */ /* 0x000e220000201800 */
[----:B------:R-:W-:-:S07]  /*04a0*/  DFMA R16, R14, R14, R16 ;  /* 0x0000000e0e10722b */ /* 0x000fce0000000010 */
[----:B------:R-:W-:Y:S08]  /*04b0*/  F2F.F64.F32 R20, R20 ;  /* 0x0000001400147310 */ /* 0x000ff00000201800 */
[----:B------:R-:W1:Y:S01]  /*04c0*/  F2F.F64.F32 R14, R8 ;  /* 0x00000008000e7310 */ /* 0x000e620000201800 */
[----:B0-----:R-:W-:-:S07]  /*04d0*/  DADD R12, R12, -R18 ;  /* 0x000000000c0c7229 */ /* 0x001fce0000000812 */
[----:B------:R-:W-:Y:S01]  /*04e0*/  F2F.F64.F32 R18, R9 ;  /* 0x0000000900127310 */ /* 0x000fe20000201800 */
[----:B------:R-:W-:-:S07]  /*04f0*/  DFMA R16, R12, R12, R16 ;  /* 0x0000000c0c10722b */ /* 0x000fce0000000010 */
[----:B------:R-:W-:Y:S01]  /*0500*/  F2F.F64.F32 R28, R6 ;  /* 0x00000006001c7310 */ /* 0x000fe20000201800 */
[----:B-1----:R-:W-:-:S07]  /*0510*/  DADD R14, R14, -R20 ;  /* 0x000000000e0e7229 */ /* 0x002fce0000000814 */
[----:B------:R-:W0:Y:S01]  /*0520*/  F2F.F64.F32 R8, R22 ;  /* 0x0000001600087310 */ /* 0x000e220000201800 */
[----:B------:R-:W-:-:S07]  /*0530*/  DFMA R16, R14, R14, R16 ;  /* 0x0000000e0e10722b */ /* 0x000fce0000000010 */
[----:B------:R-:W-:Y:S08]  /*0540*/  F2F.F64.F32 R6, R7 ;  /* 0x0000000700067310 */ /* 0x000ff00000201800 */
[----:B------:R-:W1:Y:S01]  /*0550*/  F2F.F64.F32 R12, R23 ;  /* 0x00000017000c7310 */ /* 0x000e620000201800 */
[----:B0-----:R-:W-:-:S07]  /*0560*/  DADD R28, R8, -R28 ;  /* 0x00000000081c7229 */ /* 0x001fce000000081c */
[----:B------:R-:W0:Y:S01]  /*0570*/  F2F.F64.F32 R14, R25 ;  /* 0x00000019000e7310 */ /* 0x000e220000201800 */
[----:B------:R-:W-:Y:S02]  /*0580*/  DFMA R16, R28, R28, R16 ;  /* 0x0000001c1c10722b */ /* 0x000fe40000000010 */
[----:B-1----:R-:W-:-:S05]  /*0590*/  DADD R6, R12, -R6 ;  /* 0x000000000c067229 */ /* 0x002fca0000000806 */
[----:B------:R-:W-:Y:S08]  /*05a0*/  F2F.F64.F32 R20, R24 ;  /* 0x0000001800147310 */ /* 0x000ff00000201800 */
[----:B------:R-:W1:Y:S01]  /*05b0*/  F2F.F64.F32 R26, R26 ;  /* 0x0000001a001a7310 */ /* 0x000e620000201800 */
[----:B------:R-:W-:Y:S02]  /*05c0*/  DFMA R16, R6, R6, R16 ;  /* 0x000000060610722b */ /* 0x000fe40000000010 */
[----:B0-----:R-:W-:-:S08]  /*05d0*/  DADD R14, R14, -R18 ;  /* 0x000000000e0e7229 */ /* 0x001fd00000000812 */
[----:B------:R-:W-:Y:S02]  /*05e0*/  DFMA R16, R14, R14, R16 ;  /* 0x0000000e0e10722b */ /* 0x000fe40000000010 */
[----:B-1----:R-:W-:-:S08]  /*05f0*/  DADD R20, R26, -R20 ;  /* 0x000000001a147229 */ /* 0x002fd00000000814 */
[----:B------:R-:W-:Y:S01]  /*0600*/  DFMA R18, R20, R20, R16 ;  /* 0x000000141412722b */ /* 0x000fe20000000010 */
[----:B------:R-:W-:Y:S10]  /*0610*/  BRA.U UP0, `(.L_x_2) ;  /* 0xfffffffd001c7547 */ /* 0x000ff4000b83ffff */
[----:B------:R-:W-:-:S07]  /*0620*/  IMAD.U32 R5, RZ, RZ, UR11 ;  /* 0x0000000bff057e24 */ /* 0x000fce000f8e00ff */
.L_x_1:
[----:B------:R-:W-:-:S09]  /*0630*/  UISETP.NE.AND UP0, UPT, UR5, URZ, UPT ;  /* 0x000000ff0500728c */ /* 0x000fd2000bf05270 */
[----:B------:R-:W-:Y:S05]  /*0640*/  BRA.U !UP0, `(.L_x_3) ;  /* 0x0000000508487547 */ /* 0x000fea000b800000 */
[----:B------:R-:W-:Y:S02]  /*0650*/  UIADD3 UR6, UPT, UPT, UR5, -0x1, URZ ;  /* 0xffffffff05067890 */ /* 0x000fe4000fffe0ff */
[----:B------:R-:W-:Y:S02]  /*0660*/  ULOP3.LUT UP1, UR7, UR10, 0x3, URZ, 0xc0, !UPT ;  /* 0x000000030a077892 */ /* 0x000fe4000f82c0ff */
[----:B------:R-:W-:-:S09]  /*0670*/  UISETP.GE.U32.AND UP0, UPT, UR6, 0x3, UPT ;  /* 0x000000030600788c */ /* 0x000fd2000bf06070 */
[----:B------:R-:W-:Y:S05]  /*0680*/  BRA.U !UP0, `(.L_x_4) ;  /* 0x0000000108907547 */ /* 0x000fea000b800000 */
[----:B------:R-:W0:Y:S01]  /*0690*/  LDC.64 R8, c[0x0][0x388] ;  /* 0x0000e200ff087b82 */ /* 0x000e220000000a00 */
[----:B------:R-:W-:Y:S01]  /*06a0*/  IADD3 R11, PT, PT, R0, R5, RZ ;  /* 0x00000005000b7210 */ /* 0x000fe20007ffe0ff */
[C---:B------:R-:W-:Y:S01]  /*06b0*/  VIADD R13, R5.reuse, UR15 ;  /* 0x0000000f050d7c36 */ /* 0x040fe20008000000 */
[----:B------:R-:W-:-:S05]  /*06c0*/  IADD3 R4, P0, PT, R5, UR15, RZ ;  /* 0x0000000f05047c10 */ /* 0x000fca000ff1e0ff */
[----:B------:R-:W1:Y:S08]  /*06d0*/  LDC.64 R24, c[0x0][0x380] ;  /* 0x0000e000ff187b82 */ /* 0x000e700000000a00 */
[----:B------:R-:W2:Y:S01]  /*06e0*/  LDC.64 R6, c[0x0][0x388] ;  /* 0x0000e200ff067b82 */ /* 0x000ea20000000a00 */
[----:B------:R-:W-:Y:S02]  /*06f0*/  IMAD.X R10, RZ, RZ, RZ, P0 ;  /* 0x000000ffff0a7224 */ /* 0x000fe400000e06ff */
[----:B0-----:R-:W-:-:S05]  /*0700*/  IMAD.WIDE.U32 R8, R13, 0x4, R8 ;  /* 0x000000040d087825 */ /* 0x001fca00078e0008 */
[----:B------:R-:W3:Y:S01]  /*0710*/  LDG.E R26, desc[UR12][R8.64] ;  /* 0x0000000c081a7981 */ /* 0x000ee2000c1e1900 */
[----:B-1----:R-:W-:-:S05]  /*0720*/  IMAD.WIDE R24, R11, 0x4, R24 ;  /* 0x000000040b187825 */ /* 0x002fca00078e0218 */
[----:B------:R-:W4:Y:S01]  /*0730*/  LDG.E R23, desc[UR12][R24.64] ;  /* 0x0000000c18177981 */ /* 0x000f22000c1e1900 */
[----:B--2---:R-:W-:-:S03]  /*0740*/  LEA R20, P0, R4, R6, 0x2 ;  /* 0x0000000604147211 */ /* 0x004fc600078010ff */
[----:B------:R-:W2:Y:S01]  /*0750*/  LDG.E R27, desc[UR12][R24.64+0x4] ;  /* 0x0000040c181b7981 */ /* 0x000ea2000c1e1900 */
[----:B------:R-:W-:-:S03]  /*0760*/  LEA.HI.X R21, R4, R7, R10, 0x2, P0 ;  /* 0x0000000704157211 */ /* 0x000fc600000f140a */
[----:B------:R-:W5:Y:S04]  /*0770*/  LDG.E R29, desc[UR12][R24.64+0x8] ;  /* 0x0000080c181d7981 */ /* 0x000f68000c1e1900 */
[----:B------:R-:W5:Y:S04]  /*0780*/  LDG.E R28, desc[UR12][R20.64+0x4] ;  /* 0x0000040c141c7981 */ /* 0x000f68000c1e1900 */
[----:B------:R-:W5:Y:S04]  /*0790*/  LDG.E R22, desc[UR12][R20.64+0x8] ;  /* 0x0000080c14167981 */ /* 0x000f68000c1e1900 */
[----:B------:R-:W5:Y:S04]  /*07a0*/  LDG.E R8, desc[UR12][R24.64+0xc] ;  /* 0x00000c0c18087981 */ /* 0x000f68000c1e1900 */
[----:B------:R-:W5:Y:S01]  /*07b0*/  LDG.E R4, desc[UR12][R20.64+0xc] ;  /* 0x00000c0c14047981 */ /* 0x000f62000c1e1900 */
[----:B------:R-:W-:Y:S01]  /*07c0*/  VIADD R5, R5, 0x4 ;  /* 0x0000000405057836 */ /* 0x000fe20000000000 */
[----:B---3--:R-:W-:Y:S08]  /*07d0*/  F2F.F64.F32 R14, R26 ;  /* 0x0000001a000e7310 */ /* 0x008ff00000201800 */
[----:B----4-:R-:W0:Y:S08]  /*07e0*/  F2F.F64.F32 R16, R23 ;  /* 0x0000001700107310 */ /* 0x010e300000201800 */
[----:B--2---:R-:W-:Y:S08]  /*07f0*/  F2F.F64.F32 R12, R27 ;  /* 0x0000001b000c7310 */ /* 0x004ff00000201800 */
[----:B-----5:R-:W1:Y:S01]  /*0800*/  F2F.F64.F32 R6, R28 ;  /* 0x0000001c00067310 */ /* 0x020e620000201800 */
[----:B0-----:R-:W-:-:S07]  /*0810*/  DADD R16, R16, -R14 ;  /* 0x0000000010107229 */ /* 0x001fce000000080e */
[----:B------:R-:W-:Y:S01]  /*0820*/  F2F.F64.F32 R10, R29 ;  /* 0x0000001d000a7310 */ /* 0x000fe20000201800 */
[----:B------:R-:W-:-:S07]  /*0830*/  DFMA R16, R16, R16, R18 ;  /* 0x000000101010722b */ /* 0x000fce0000000012 */
[----:B------:R-:W0:Y:S01]  /*0840*/  F2F.F64.F32 R14, R22 ;  /* 0x00000016000e7310 */ /* 0x000e220000201800 */
[----:B-1----:R-:W-:-:S07]  /*0850*/  DADD R6, R12, -R6 ;  /* 0x000000000c067229 */ /* 0x002fce0000000806 */
[----:B------:R-:W-:Y:S01]  /*0860*/  F2F.F64.F32 R8, R8 ;  /* 0x0000000800087310 */ /* 0x000fe20000201800 */
[----:B------:R-:W-:-:S07]  /*0870*/  DFMA R16, R6, R6, R16 ;  /* 0x000000060610722b */ /* 0x000fce0000000010 */
[----:B------:R-:W1:Y:S01]  /*0880*/  F2F.F64.F32 R12, R4 ;  /* 0x00000004000c7310 */ /* 0x000e620000201800 */
[----:B0-----:R-:W-:-:S08]  /*0890*/  DADD R10, R10, -R14 ;  /* 0x000000000a0a7229 */ /* 0x001fd0000000080e */
[----:B------:R-:W-:Y:S02]  /*08a0*/  DFMA R16, R10, R10, R16 ;  /* 0x0000000a0a10722b */ /* 0x000fe40000000010 */
[----:B-1----:R-:W-:-:S08]  /*08b0*/  DADD R8, R8, -R12 ;  /* 0x0000000008087229 */ /* 0x002fd0000000080c */
[----:B------:R-:W-:-:S11]  /*08c0*/  DFMA R18, R8, R8, R16 ;  /* 0x000000080812722b */ /* 0x000fd60000000010 */
.L_x_4:
[----:B------:R-:W-:Y:S05]  /*08d0*/  BRA.U !UP1, `(.L_x_3) ;  /* 0x0000000109a47547 */ /* 0x000fea000b800000 */
[----:B------:R-:W-:Y:S02]  /*08e0*/  UISETP.NE.AND UP0, UPT, UR7, 0x1, UPT ;  /* 0x000000010700788c */ /* 0x000fe4000bf05270 */
[----:B------:R-:W-:-:S04]  /*08f0*/  ULOP3.LUT UR6, UR10, 0x1, URZ, 0xc0, !UPT ;  /* 0x000000010a067892 */ /* 0x000fc8000f8ec0ff */
[----:B------:R-:W-:-:S03]  /*0900*/  UISETP.NE.U32.AND UP1, UPT, UR6, 0x1, UPT ;  /* 0x000000010600788c */ /* 0x000fc6000bf25070 */
[----:B------:R-:W-:Y:S08]  /*0910*/  BRA.U !UP0, `(.L_x_5) ;  /* 0x0000000108607547 */ /* 0x000ff0000b800000 */
[----:B------:R-:W0:Y:S01]  /*0920*/  LDC.64 R10, c[0x0][0x388] ;  /* 0x0000e200ff0a7b82 */ /* 0x000e220000000a00 */
[C---:B------:R-:W-:Y:S01]  /*0930*/  IADD3 R15, PT, PT, R5.reuse, UR15, RZ ;  /* 0x0000000f050f7c10 */ /* 0x040fe2000fffe0ff */
[----:B------:R-:W-:Y:S01]  /*0940*/  IMAD.IADD R13, R0, 0x1, R5 ;  /* 0x00000001000d7824 */ /* 0x000fe200078e0205 */
[----:B------:R-:W-:-:S05]  /*0950*/  IADD3 R12, P0, PT, R5, UR15, RZ ;  /* 0x0000000f050c7c10 */ /* 0x000fca000ff1e0ff */
[----:B------:R-:W1:Y:S08]  /*0960*/  LDC.64 R8, c[0x0][0x380] ;  /* 0x0000e000ff087b82 */ /* 0x000e700000000a00 */
[----:B------:R-:W2:Y:S01]  /*0970*/  LDC.64 R6, c[0x0][0x388] ;  /* 0x0000e200ff067b82 */ /* 0x000ea20000000a00 */
[----:B0-----:R-:W-:-:S06]  /*0980*/  IMAD.WIDE.U32 R10, R15, 0x4, R10 ;  /* 0x000000040f0a7825 */ /* 0x001fcc00078e000a */
[----:B------:R-:W3:Y:S01]  /*0990*/  LDG.E R10, desc[UR12][R10.64] ;  /* 0x0000000c0a0a7981 */ /* 0x000ee2000c1e1900 */
[----:B-1----:R-:W-:-:S04]  /*09a0*/  IMAD.WIDE R8, R13, 0x4, R8 ;  /* 0x000000040d087825 */ /* 0x002fc800078e0208 */
[----:B------:R-:W-:Y:S01]  /*09b0*/  IMAD.X R13, RZ, RZ, RZ, P0 ;  /* 0x000000ffff0d7224 */ /* 0x000fe200000e06ff */
[----:B------:R-:W4:Y:S01]  /*09c0*/  LDG.E R4, desc[UR12][R8.64] ;  /* 0x0000000c08047981 */ /* 0x000f22000c1e1900 */
[----:B--2---:R-:W-:-:S03]  /*09d0*/  LEA R16, P0, R12, R6, 0x2 ;  /* 0x000000060c107211 */ /* 0x004fc600078010ff */
[----:B------:R-:W2:Y:S01]  /*09e0*/  LDG.E R22, desc[UR12][R8.64+0x4] ;  /* 0x0000040c08167981 */ /* 0x000ea2000c1e1900 */
[----:B------:R-:W-:-:S05]  /*09f0*/  LEA.HI.X R17, R12, R7, R13, 0x2, P0 ;  /* 0x000000070c117211 */ /* 0x000fca00000f140d */
[----:B------:R-:W5:Y:S01]  /*0a00*/  LDG.E R16, desc[UR12][R16.64+0x4] ;  /* 0x0000040c10107981 */ /* 0x000f62000c1e1900 */
[----:B------:R-:W-:Y:S01]  /*0a10*/  IADD3 R5, PT, PT, R5, 0x2, RZ ;  /* 0x0000000205057810 */ /* 0x000fe20007ffe0ff */
[----:B---3--:R-:W-:Y:S08]  /*0a20*/  F2F.F64.F32 R12, R10 ;  /* 0x0000000a000c7310 */ /* 0x008ff00000201800 */
[----:B----4-:R-:W0:Y:S08]  /*0a30*/  F2F.F64.F32 R6, R4 ;  /* 0x0000000400067310 */ /* 0x010e300000201800 */
[----:B--2---:R-:W-:Y:S08]  /*0a40*/  F2F.F64.F32 R14, R22 ;  /* 0x00000016000e7310 */ /* 0x004ff00000201800 */
[----:B-----5:R-:W1:Y:S01]  /*0a50*/  F2F.F64.F32 R20, R16 ;  /* 0x0000001000147310 */ /* 0x020e620000201800 */
[----:B0-----:R-:W-:-:S08]  /*0a60*/  DADD R6, R6, -R12 ;  /* 0x0000000006067229 */ /* 0x001fd0000000080c */
[----:B------:R-:W-:Y:S02]  /*0a70*/  DFMA R18, R6, R6, R18 ;  /* 0x000000060612722b */ /* 0x000fe40000000012 */
[----:B-1----:R-:W-:-:S08]  /*0a80*/  DADD R14, R14, -R20 ;  /* 0x000000000e0e7229 */ /* 0x002fd00000000814 */
[----:B------:R-:W-:-:S11]  /*0a90*/  DFMA R18, R14, R14, R18 ;  /* 0x0000000e0e12722b */ /* 0x000fd60000000012 */
.L_x_5:
[----:B------:R-:W-:Y:S05]  /*0aa0*/  BRA.U UP1, `(.L_x_3) ;  /* 0x0000000101307547 */ /* 0x000fea000b800000 */
[----:B------:R-:W0:Y:S01]  /*0ab0*/  LDC.64 R6, c[0x0][0x380] ;  /* 0x0000e000ff067b82 */ /* 0x000e220000000a00 */
[----:B------:R-:W-:Y:S02]  /*0ac0*/  IMAD.IADD R11, R0, 0x1, R5 ;  /* 0x00000001000b7824 */ /* 0x000fe400078e0205 */
[----:B------:R-:W-:-:S05]  /*0ad0*/  VIADD R13, R5, UR15 ;  /* 0x0000000f050d7c36 */ /* 0x000fca0008000000 */
[----:B------:R-:W1:Y:S01]  /*0ae0*/  LDC.64 R8, c[0x0][0x388] ;  /* 0x0000e200ff087b82 */ /* 0x000e620000000a00 */
[----:B0-----:R-:W-:-:S06]  /*0af0*/  IMAD.WIDE R4, R11, 0x4, R6 ;  /* 0x000000040b047825 */ /* 0x001fcc00078e0206 */
[----:B------:R-:W2:Y:S01]  /*0b00*/  LDG.E R4, desc[UR12][R4.64] ;  /* 0x0000000c04047981 */ /* 0x000ea2000c1e1900 */
[----:B-1----:R-:W-:-:S06]  /*0b10*/  IMAD.WIDE.U32 R8, R13, 0x4, R8 ;  /* 0x000000040d087825 */ /* 0x002fcc00078e0008 */
[----:B------:R-:W3:Y:S01]  /*0b20*/  LDG.E R8, desc[UR12][R8.64] ;  /* 0x0000000c08087981 */ /* 0x000ee2000c1e1900 */
[----:B--2---:R-:W-:Y:S08]  /*0b30*/  F2F.F64.F32 R6, R4 ;  /* 0x0000000400067310 */ /* 0x004ff00000201800 */
[----:B---3--:R-:W0:Y:S02]  /*0b40*/  F2F.F64.F32 R10, R8 ;  /* 0x00000008000a7310 */ /* 0x008e240000201800 */
[----:B0-----:R-:W-:-:S08]  /*0b50*/  DADD R6, R6, -R10 ;  /* 0x0000000006067229 */ /* 0x001fd0000000080a */
[----:B------:R-:W-:-:S11]  /*0b60*/  DFMA R18, R6, R6, R18 ;  /* 0x000000060612722b */ /* 0x000fd60000000012 */
.L_x_3:
[----:B------:R-:W0:Y:S01]  /*0b70*/  MUFU.RSQ64H R7, R19 ;  /* 0x0000001300077308 */ /* 0x000e220000001c00 */
[----:B------:R-:W-:Y:S01]  /*0b80*/  IADD3 R6, PT, PT, R19, -0x3500000, RZ ;  /* 0xfcb0000013067810 */ /* 0x000fe20007ffe0ff */
[----:B------:R-:W-:Y:S01]  /*0b90*/  IMAD.MOV.U32 R8, RZ, RZ, 0x0 ;  /* 0x00000000ff087424 */ /* 0x000fe200078e00ff */
[----:B------:R-:W-:Y:S01]  /*0ba0*/  BSSY.RECONVERGENT B0, `(.L_x_6) ;  /* 0x0000012000007945 */ /* 0x000fe20003800200 */
[----:B------:R-:W-:Y:S01]  /*0bb0*/  IMAD.MOV.U32 R9, RZ, RZ, 0x3fd80000 ;  /* 0x3fd80000ff097424 */ /* 0x000fe200078e00ff */
[----:B------:R-:W-:Y:S02]  /*0bc0*/  ISETP.GE.U32.AND P0, PT, R6, 0x7ca00000, PT ;  /* 0x7ca000000600780c */ /* 0x000fe40003f06070 */
[----:B0-----:R-:W-:-:S08]  /*0bd0*/  DMUL R4, R6, R6 ;  /* 0x0000000606047228 */ /* 0x001fd00000000000 */
[----:B------:R-:W-:-:S08]  /*0be0*/  DFMA R4, -R4, R18, 1 ;  /* 0x3ff000000404742b */ /* 0x000fd00000000112 */
[----:B------:R-:W-:Y:S02]  /*0bf0*/  DFMA R8, R4, R8, 0.5 ;  /* 0x3fe000000408742b */ /* 0x000fe40000000008 */
[----:B------:R-:W-:-:S08]  /*0c00*/  DMUL R4, R6, R4 ;  /* 0x0000000406047228 */ /* 0x000fd00000000000 */
[----:B------:R-:W-:-:S08]  /*0c10*/  DFMA R14, R8, R4, R6 ;  /* 0x00000004080e722b */ /* 0x000fd00000000006 */
[----:B------:R-:W-:Y:S02]  /*0c20*/  DMUL R8, R14, R18 ;  /* 0x000000120e087228 */ /* 0x000fe40000000000 */
[----:B------:R-:W-:Y:S01]  /*0c30*/  IADD3 R13, PT, PT, R15, -0x100000, RZ ;  /* 0xfff000000f0d7810 */ /* 0x000fe20007ffe0ff */
[----:B------:R-:W-:-:S05]  /*0c40*/  IMAD.MOV.U32 R12, RZ, RZ, R14 ;  /* 0x000000ffff0c7224 */ /* 0x000fca00078e000e */
[----:B------:R-:W-:-:S08]  /*0c50*/  DFMA R10, R8, -R8, R18 ;  /* 0x80000008080a722b */ /* 0x000fd00000000012 */
[----:B------:R-:W-:Y:S01]  /*0c60*/  DFMA R4, R10, R12, R8 ;  /* 0x0000000c0a04722b */ /* 0x000fe20000000008 */
[----:B------:R-:W-:Y:S10]  /*0c70*/  @!P0 BRA `(.L_x_7) ;  /* 0x0000000000108947 */ /* 0x000ff40003800000 */
[----:B------:R-:W-:-:S07]  /*0c80*/  MOV R4, 0xca0 ;  /* 0x00000ca000047802 */ /* 0x000fce0000000f00 */
[----:B------:R-:W-:Y:S05]  /*0c90*/  CALL.REL.NOINC `($__internal_0_$__cuda_sm20_dsqrt_rn_f64_mediumpath_v1) ;  /* 0x00000004001c7944 */ /* 0x000fea0003c00000 */
[----:B------:R-:W-:Y:S01]  /*0ca0*/  IMAD.MOV.U32 R4, RZ, RZ, R6 ;  /* 0x000000ffff047224 */ /* 0x000fe200078e0006 */
[----:B------:R-:W-:-:S07]  /*0cb0*/  MOV R5, R7 ;  /* 0x0000000700057202 */ /* 0x000fce0000000f00 */
.L_x_7:
[----:B------:R-:W-:Y:S05]  /*0cc0*/  BSYNC.RECONVERGENT B0 ;  /* 0x0000000000007941 */ /* 0x000fea0003800200 */
.L_x_6:
[----:B------:R-:W0:Y:S01]  /*0cd0*/  LDC R11, c[0x0][0x3a0] ;  /* 0x0000e800ff0b7b82 */ /* 0x000e220000000800 */
[----:B------:R-:W1:Y:S07]  /*0ce0*/  F2F.F32.F64 R5, R4 ;  /* 0x0000000400057310 */ /* 0x000e6e0000301000 */
[----:B------:R-:W2:Y:S01]  /*0cf0*/  LDC.64 R6, c[0x0][0x390] ;  /* 0x0000e400ff067b82 */ /* 0x000ea20000000a00 */
[----:B0-----:R-:W-:Y:S01]  /*0d00*/  IMAD R9, R2, R11, UR4 ;  /* 0x0000000402097e24 */ /* 0x001fe2000f8e020b */
[----:B------:R-:W-:-:S06]  /*0d10*/  UIADD3 UR4, UPT, UPT, UR4, 0x1, URZ ;  /* 0x0000000104047890 */ /* 0x000fcc000fffe0ff */
[----:B------:R-:W-:Y:S01]  /*0d20*/  ISETP.NE.AND P0, PT, R11, UR4, PT ;  /* 0x000000040b007c0c */ /* 0x000fe2000bf05270 */
[----:B--2---:R-:W-:-:S05]  /*0d30*/  IMAD.WIDE R6, R9, 0x4, R6 ;  /* 0x0000000409067825 */ /* 0x004fca00078e0206 */
[----:B-1----:R0:W-:Y:S07]  /*0d40*/  STG.E desc[UR12][R6.64], R5 ;  /* 0x0000000506007986 */ /* 0x0021ee000c10190c */
[----:B------:R-:W-:Y:S05]  /*0d50*/  @P0 BRA `(.L_x_8) ;  /* 0xfffffff4000c0947 */ /* 0x000fea000383ffff */
[----:B------:R-:W-:-:S05]  /*0d60*/  VIADD R2, R2, 0x1 ;  /* 0x0000000102027836 */ /* 0x000fca0000000000 */
[----:B------:R-:W-:-:S13]  /*0d70*/  ISETP.NE.AND P0, PT, R2, R3, PT ;  /* 0x000000030200720c */ /* 0x000fda0003f05270 */
[----:B------:R-:W-:Y:S05]  /*0d80*/  @!P0 EXIT ;  /* 0x000000000000894d */ /* 0x000fea0003800000 */
[----:B------:R-:W-:Y:S05]  /*0d90*/  BRA `(.L_x_9) ;  /* 0xfffffff000f07947 */ /* 0x000fea000383ffff */
.L_x_0:
[C---:B------:R-:W-:Y:S02]  /*0da0*/  LOP3.LUT R12, R4.reuse, 0x7, RZ, 0xc0, !PT ;  /* 0x00000007040c7812 */ /* 0x040fe400078ec0ff */
[----:B------:R-:W-:-:S03]  /*0db0*/  LOP3.LUT R13, R4, 0x3, RZ, 0xc0, !PT ;  /* 0x00000003040d7812 */ /* 0x000fc600078ec0ff */
[----:B------:R-:W-:-:S05]  /*0dc0*/  VIADD R0, R12, 0xffffffff ;  /* 0xffffffff0c007836 */ /* 0x000fca0000000000 */
[----:B------:R-:W-:Y:S02]  /*0dd0*/  ISETP.GE.U32.AND P0, PT, R0, 0x3, PT ;  /* 0x000000030000780c */ /* 0x000fe40003f06070 */
[----:B------:R-:W-:-:S11]  /*0de0*/  LOP3.LUT R0, R4, 0x7ffffff8, RZ, 0xc0, !PT ;  /* 0x7ffffff804007812 */ /* 0x000fd600078ec0ff */
.L_x_14:
[----:B0-----:R-:W0:Y:S01]  /*0df0*/  LDC R10, c[0x0][0x3a0] ;  /* 0x0000e800ff0a7b82 */ /* 0x001e220000000800 */
[----:B------:R-:W-:Y:S01]  /*0e00*/  MOV R11, R2 ;  /* 0x00000002000b7202 */ /* 0x000fe20000000f00 */
[----:B------:R-:W-:Y:S02]  /*0e10*/  VIADD R2, R2, 0x1 ;  /* 0x0000000102027836 */ /* 0x000fe40000000000 */
[----:B--2---:R-:W-:-:S03]  /*0e20*/  IMAD.MOV.U32 R6, RZ, RZ, RZ ;  /* 0x000000ffff067224 */ /* 0x004fc600078e00ff */
[----:B------:R-:W-:Y:S02]  /*0e30*/  ISETP.NE.AND P1, PT, R2, R3, PT ;  /* 0x000000030200720c */ /* 0x000fe40003f25270 */
[----:B0-----:R-:W-:-:S13]  /*0e40*/  ISETP.GE.U32.AND P2, PT, R10, 0x8, PT ;  /* 0x000000080a00780c */ /* 0x001fda0003f46070 */
[----:B-1----:R-:W-:Y:S05]  /*0e50*/  @!P2 BRA `(.L_x_10) ;  /* 0x000000000040a947 */ /* 0x002fea0003800000 */
[----:B------:R-:W0:Y:S01]  /*0e60*/  LDC.64 R6, c[0x0][0x390] ;  /* 0x0000e400ff067b82 */ /* 0x000e220000000a00 */
[----:B------:R-:W-:-:S07]  /*0e70*/  HFMA2 R9, -RZ, RZ, 0, 0 ;  /* 0x00000000ff097431 */ /* 0x000fce00000001ff */
.L_x_11:
[----:B-1----:R-:W-:Y:S02]  /*0e80*/  IMAD R5, R11, R10, R9 ;  /* 0x0000000a0b057224 */ /* 0x002fe400078e0209 */
[----:B------:R-:W-:Y:S02]  /*0e90*/  VIADD R9, R9, 0x8 ;  /* 0x0000000809097836 */ /* 0x000fe40000000000 */
[----:B0-----:R-:W-:-:S03]  /*0ea0*/  IMAD.WIDE R4, R5, 0x4, R6 ;  /* 0x0000000405047825 */ /* 0x001fc600078e0206 */
[----:B------:R-:W-:Y:S02]  /*0eb0*/  ISETP.NE.AND P2, PT, R9, R0, PT ;  /* 0x000000000900720c */ /* 0x000fe40003f45270 */
[----:B------:R1:W-:Y:S04]  /*0ec0*/  STG.E desc[UR12][R4.64], RZ ;  /* 0x000000ff04007986 */ /* 0x0003e8000c10190c */
[----:B------:R1:W-:Y:S04]  /*0ed0*/  STG.E desc[UR12][R4.64+0x4], RZ ;  /* 0x000004ff04007986 */ /* 0x0003e8000c10190c */
[----:B------:R1:W-:Y:S04]  /*0ee0*/  STG.E desc[UR12][R4.64+0x8], RZ ;  /* 0x000008ff04007986 */ /* 0x0003e8000c10190c */
[----:B------:R1:W-:Y:S04]  /*0ef0*/  STG.E desc[UR12][R4.64+0xc], RZ ;  /* 0x00000cff04007986 */ /* 0x0003e8000c10190c */
[----:B------:R1:W-:Y:S04]  /*0f00*/  STG.E desc[UR12][R4.64+0x10], RZ ;  /* 0x000010ff04007986 */ /* 0x0003e8000c10190c */
[----:B------:R1:W-:Y:S04]  /*0f10*/  STG.E desc[UR12][R4.64+0x14], RZ ;  /* 0x000014ff04007986 */ /* 0x0003e8000c10190c */
[----:B------:R1:W-:Y:S04]  /*0f20*/  STG.E desc[UR12][R4.64+0x18], RZ ;  /* 0x000018ff04007986 */ /* 0x0003e8000c10190c */
[----:B------:R1:W-:Y:S01]  /*0f30*/  STG.E desc[UR12][R4.64+0x1c], RZ ;  /* 0x00001cff04007986 */ /* 0x0003e2000c10190c */
[----:B------:R-:W-:Y:S05]  /*0f40*/  @P2 BRA `(.L_x_11) ;  /* 0xfffffffc00cc2947 */ /* 0x000fea000383ffff */
[----:B------:R-:W-:-:S07]  /*0f50*/  MOV R6, R0 ;  /* 0x0000000000067202 */ /* 0x000fce0000000f00 */
.L_x_10:
[----:B------:R-:W-:-:S13]  /*0f60*/  ISETP.NE.AND P2, PT, R12, RZ, PT ;  /* 0x000000ff0c00720c */ /* 0x000fda0003f45270 */
[----:B------:R-:W-:Y:S05]  /*0f70*/  @!P2 BRA `(.L_x_12) ;  /* 0x00000000005ca947 */ /* 0x000fea0003800000 */
[----:B------:R-:W-:Y:S01]  /*0f80*/  ISETP.NE.AND P2, PT, R13, RZ, PT ;  /* 0x000000ff0d00720c */ /* 0x000fe20003f45270 */
[----:B------:R-:W-:-:S12]  /*0f90*/  @!P0 BRA `(.L_x_13) ;  /* 0x0000000000208947 */ /* 0x000fd80003800000 */
[----:B-1----:R-:W0:Y:S01]  /*0fa0*/  LDC.64 R4, c[0x0][0x390] ;  /* 0x0000e400ff047b82 */ /* 0x002e220000000a00 */
[----:B------:R-:W-:Y:S02]  /*0fb0*/  IMAD R7, R11, R10, R6 ;  /* 0x0000000a0b077224 */ /* 0x000fe400078e0206 */
[----:B------:R-:W-:Y:S02]  /*0fc0*/  VIADD R6, R6, 0x4 ;  /* 0x0000000406067836 */ /* 0x000fe40000000000 */
[----:B0-----:R-:W-:-:S05]  /*0fd0*/  IMAD.WIDE R4, R7, 0x4, R4 ;  /* 0x0000000407047825 */ /* 0x001fca00078e0204 */
[----:B------:R0:W-:Y:S04]  /*0fe0*/  STG.E desc[UR12][R4.64], RZ ;  /* 0x000000ff04007986 */ /* 0x0001e8000c10190c */
[----:B------:R0:W-:Y:S04]  /*0ff0*/  STG.E desc[UR12][R4.64+0x4], RZ ;  /* 0x000004ff04007986 */ /* 0x0001e8000c10190c */
[----:B------:R0:W-:Y:S04]  /*1000*/  STG.E desc[UR12][R4.64+0x8], RZ ;  /* 0x000008ff04007986 */ /* 0x0001e8000c10190c */
[----:B------:R0:W-:Y:S02]  /*1010*/  STG.E desc[UR12][R4.64+0xc], RZ ;  /* 0x00000cff04007986 */ /* 0x0001e4000c10190c */
.L_x_13:
[----:B------:R-:W-:Y:S05]  /*1020*/  @!P2 BRA `(.L_x_12) ;  /* 0x000000000030a947 */ /* 0x000fea0003800000 */
[----:B------:R-:W-:Y:S02]  /*1030*/  ISETP.NE.AND P2, PT, R13, 0x1, PT ;  /* 0x000000010d00780c */ /* 0x000fe40003f45270 */
[----:B------:R-:W-:-:S11]  /*1040*/  LOP3.LUT P3, RZ, R10, 0x1, RZ, 0xc0, !PT ;  /* 0x000000010aff7812 */ /* 0x000fd6000786c0ff */
[----:B01----:R-:W0:Y:S01]  /*1050*/  @P2 LDC.64 R4, c[0x0][0x390] ;  /* 0x0000e400ff042b82 */ /* 0x003e220000000a00 */
[----:B------:R-:W-:Y:S01]  /*1060*/  @P2 IMAD R7, R11, R10, R6 ;  /* 0x0000000a0b072224 */ /* 0x000fe200078e0206 */
[----:B------:R-:W-:-:S05]  /*1070*/  @P2 IADD3 R6, PT, PT, R6, 0x2, RZ ;  /* 0x0000000206062810 */ /* 0x000fca0007ffe0ff */
[----:B------:R-:W-:Y:S01]  /*1080*/  @P3 IMAD R11, R11, R10, R6 ;  /* 0x0000000a0b0b3224 */ /* 0x000fe200078e0206 */
[----:B------:R-:W1:Y:S01]  /*1090*/  @P3 LDC.64 R8, c[0x0][0x390] ;  /* 0x0000e400ff083b82 */ /* 0x000e620000000a00 */
[----:B0-----:R-:W-:-:S05]  /*10a0*/  @P2 IMAD.WIDE R6, R7, 0x4, R4 ;  /* 0x0000000407062825 */ /* 0x001fca00078e0204 */
[----:B------:R2:W-:Y:S01]  /*10b0*/  @P2 STG.E desc[UR12][R6.64], RZ ;  /* 0x000000ff06002986 */ /* 0x0005e2000c10190c */
[----:B-1----:R-:W-:-:S03]  /*10c0*/  @P3 IMAD.WIDE R4, R11, 0x4, R8 ;  /* 0x000000040b043825 */ /* 0x002fc600078e0208 */
[----:B------:R2:W-:Y:S04]  /*10d0*/  @P2 STG.E desc[UR12][R6.64+0x4], RZ ;  /* 0x000004ff06002986 */ /* 0x0005e8000c10190c */
[----:B------:R2:W-:Y:S02]  /*10e0*/  @P3 STG.E desc[UR12][R4.64], RZ ;  /* 0x000000ff04003986 */ /* 0x0005e4000c10190c */
.L_x_12:
[----:B------:R-:W-:Y:S05]  /*10f0*/  @P1 BRA `(.L_x_14) ;  /* 0xfffffffc003c1947 */ /* 0x000fea000383ffff */
[----:B------:R-:W-:Y:S05]  /*1100*/  EXIT ;  /* 0x000000000000794d */ /* 0x000fea0003800000 */
        .weak           $__internal_0_$__cuda_sm20_dsqrt_rn_f64_mediumpath_v1
        .type           $__internal_0_$__cuda_sm20_dsqrt_rn_f64_mediumpath_v1,@function
        .size           $__internal_0_$__cuda_sm20_dsqrt_rn_f64_mediumpath_v1,(.L_x_20 - $__internal_0_$__cuda_sm20_dsqrt_rn_f64_mediumpath_v1)
$__internal_0_$__cuda_sm20_dsqrt_rn_f64_mediumpath_v1:
[----:B------:R-:W-:Y:S01]  /*1110*/  ISETP.GE.U32.AND P0, PT, R6, -0x3400000, PT ;  /* 0xfcc000000600780c */ /* 0x000fe20003f06070 */
[----:B------:R-:W-:Y:S01]  /*1120*/  BSSY.RECONVERGENT B1, `(.L_x_15) ;  /* 0x0000028000017945 */ /* 0x000fe20003800200 */
[----:B------:R-:W-:Y:S01]  /*1130*/  IMAD.MOV.U32 R15, RZ, RZ, R13 ;  /* 0x000000ffff0f7224 */ /* 0x000fe200078e000d */
[----:B------:R-:W-:Y:S01]  /*1140*/  MOV R12, R18 ;  /* 0x00000012000c7202 */ /* 0x000fe20000000f00 */
[----:B------:R-:W-:Y:S01]  /*1150*/  IMAD.MOV.U32 R13, RZ, RZ, R19 ;  /* 0x000000ffff0d7224 */ /* 0x000fe200078e0013 */
[----:B------:R-:W-:Y:S01]  /*1160*/  MOV R6, R10 ;  /* 0x0000000a00067202 */ /* 0x000fe20000000f00 */
[----:B------:R-:W-:-:S07]  /*1170*/  IMAD.MOV.U32 R7, RZ, RZ, R11 ;  /* 0x000000ffff077224 */ /* 0x000fce00078e000b */
[----:B------:R-:W-:Y:S05]  /*1180*/  @!P0 BRA `(.L_x_16) ;  /* 0x0000000000208947 */ /* 0x000fea0003800000 */
[----:B------:R-:W-:-:S10]  /*1190*/  DFMA.RM R6, R6, R14, R8 ;  /* 0x0000000e0606722b */ /* 0x000fd40000004008 */
[----:B------:R-:W-:-:S04]  /*11a0*/  IADD3 R10, P0, PT, R6, 0x1, RZ ;  /* 0x00000001060a7810 */ /* 0x000fc80007f1e0ff */
[----:B------:R-:W-:-:S06]  /*11b0*/  IADD3.X R11, PT, PT, RZ, R7, RZ, P0, !PT ;  /* 0x00000007ff0b7210 */ /* 0x000fcc00007fe4ff */
[----:B------:R-:W-:-:S08]  /*11c0*/  DFMA.RP R8, -R6, R10, R12 ;  /* 0x0000000a0608722b */ /* 0x000fd0000000810c */
[----:B------:R-:W-:-:S06]  /*11d0*/  DSETP.GT.AND P0, PT, R8, RZ, PT ;  /* 0x000000ff0800722a */ /* 0x000fcc0003f04000 */
[----:B------:R-:W-:Y:S02]  /*11e0*/  FSEL R6, R10, R6, P0 ;  /* 0x000000060a067208 */ /* 0x000fe40000000000 */
[----:B------:R-:W-:Y:S01]  /*11f0*/  FSEL R7, R11, R7, P0 ;  /* 0x000000070b077208 */ /* 0x000fe20000000000 */
[----:B------:R-:W-:Y:S06]  /*1200*/  BRA `(.L_x_17) ;  /* 0x0000000000647947 */ /* 0x000fec0003800000 */
.L_x_16:
[----:B------:R-:W-:-:S14]  /*1210*/  DSETP.NE.AND P0, PT, R12, RZ, PT ;  /* 0x000000ff0c00722a */ /* 0x000fdc0003f05000 */
[----:B------:R-:W-:Y:S05]  /*1220*/  @!P0 BRA `(.L_x_18) ;  /* 0x0000000000588947 */ /* 0x000fea0003800000 */
[----:B------:R-:W-:-:S13]  /*1230*/  ISETP.GE.AND P0, PT, R13, RZ, PT ;  /* 0x000000ff0d00720c */ /* 0x000fda0003f06270 */
[----:B------:R-:W-:Y:S01]  /*1240*/  @!P0 IMAD.MOV.U32 R6, RZ, RZ, 0x0 ;  /* 0x00000000ff068424 */ /* 0x000fe200078e00ff */
[----:B------:R-:W-:Y:S01]  /*1250*/  @!P0 MOV R7, 0xfff80000 ;  /* 0xfff8000000078802 */ /* 0x000fe20000000f00 */
[----:B------:R-:W-:Y:S06]  /*1260*/  @!P0 BRA `(.L_x_17) ;  /* 0x00000000004c8947 */ /* 0x000fec0003800000 */
[----:B------:R-:W-:-:S13]  /*1270*/  ISETP.GT.AND P0, PT, R13, 0x7fefffff, PT ;  /* 0x7fefffff0d00780c */ /* 0x000fda0003f04270 */
[----:B------:R-:W-:Y:S05]  /*1280*/  @P0 BRA `(.L_x_18) ;  /* 0x0000000000400947 */ /* 0x000fea0003800000 */
[----:B------:R-:W-:Y:S01]  /*1290*/  DMUL R6, R12, 8.11296384146066816958e+31 ;  /* 0x469000000c067828 */ /* 0x000fe20000000000 */
[----:B------:R-:W-:Y:S01]  /*12a0*/  IMAD.MOV.U32 R8, RZ, RZ, RZ ;  /* 0x000000ffff087224 */ /* 0x000fe200078e00ff */
[----:B------:R-:W-:Y:S01]  /*12b0*/  MOV R12, 0x0 ;  /* 0x00000000000c7802 */ /* 0x000fe20000000f00 */
[----:B------:R-:W-:-:S03]  /*12c0*/  IMAD.MOV.U32 R13, RZ, RZ, 0x3fd80000 ;  /* 0x3fd80000ff0d7424 */ /* 0x000fc600078e00ff */
[----:B------:R-:W0:Y:S02]  /*12d0*/  MUFU.RSQ64H R9, R7 ;  /* 0x0000000700097308 */ /* 0x000e240000001c00 */
[----:B0-----:R-:W-:-:S08]  /*12e0*/  DMUL R10, R8, R8 ;  /* 0x00000008080a7228 */ /* 0x001fd00000000000 */
[----:B------:R-:W-:-:S08]  /*12f0*/  DFMA R10, R6, -R10, 1 ;  /* 0x3ff00000060a742b */ /* 0x000fd0000000080a */
[----:B------:R-:W-:Y:S02]  /*1300*/  DFMA R12, R10, R12, 0.5 ;  /* 0x3fe000000a0c742b */ /* 0x000fe4000000000c */
[----:B------:R-:W-:-:S08]  /*1310*/  DMUL R10, R8, R10 ;  /* 0x0000000a080a7228 */ /* 0x000fd00000000000 */
[----:B------:R-:W-:-:S08]  /*1320*/  DFMA R10, R12, R10, R8 ;  /* 0x0000000a0c0a722b */ /* 0x000fd00000000008 */
[----:B------:R-:W-:Y:S02]  /*1330*/  DMUL R8, R6, R10 ;  /* 0x0000000a06087228 */ /* 0x000fe40000000000 */
[----:B------:R-:W-:-:S06]  /*1340*/  IADD3 R11, PT, PT, R11, -0x100000, RZ ;  /* 0xfff000000b0b7810 */ /* 0x000fcc0007ffe0ff */
[----:B------:R-:W-:-:S08]  /*1350*/  DFMA R12, R8, -R8, R6 ;  /* 0x80000008080c722b */ /* 0x000fd00000000006 */
[----:B------:R-:W-:-:S10]  /*1360*/  DFMA R6, R10, R12, R8 ;  /* 0x0000000c0a06722b */ /* 0x000fd40000000008 */
[----:B------:R-:W-:Y:S01]  /*1370*/  VIADD R7, R7, 0xfcb00000 ;  /* 0xfcb0000007077836 */ /* 0x000fe20000000000 */
[----:B------:R-:W-:Y:S06]  /*1380*/  BRA `(.L_x_17) ;  /* 0x0000000000047947 */ /* 0x000fec0003800000 */
.L_x_18:
[----:B------:R-:W-:-:S11]  /*1390*/  DADD R6, R12, R12 ;  /* 0x000000000c067229 */ /* 0x000fd6000000000c */
.L_x_17:
[----:B------:R-:W-:Y:S05]  /*13a0*/  BSYNC.RECONVERGENT B1 ;  /* 0x0000000000017941 */ /* 0x000fea0003800200 */
.L_x_15:
[----:B------:R-:W-:-:S04]  /*13b0*/  MOV R5, 0x0 ;  /* 0x0000000000057802 */ /* 0x000fc80000000f00 */
[----:B------:R-:W-:Y:S05]  /*13c0*/  RET.REL.NODEC R4 `(_Z25calculateDistancesBatchedPKfS0_Pfiiiii) ;  /* 0xffffffec040c7950 */ /* 0x000fea0003c3ffff */
.L_x_19:
[----:B------:R-:W-:-:S00]  /*13d0*/  BRA `(.L_x_19) ;  /* 0xfffffffc00fc7947 */ /* 0x000fc0000383ffff */
[----:B------:R-:W-:-:S00]  /*13e0*/  NOP ;  /* 0x0000000000007918 */ /* 0x000fc00000000000 */
        /* <DEDUP_REMOVED lines=9> */
.L_x_20:


//--------------------- .nv.shared.reserved.0     --------------------------
	.section	.nv.shared.reserved.0,"aw",@nobits
	.weak		__nv_reservedSMEM_offset_0_alias
	.size		__nv_reservedSMEM_offset_0_alias, 0, 64
	.other		__nv_reservedSMEM_offset_0_alias,@"STO_CUDA_RESERVED_SHARED STV_DEFAULT"
__nv_reservedSMEM_offset_0_alias:
	.zero		0
	.zero		64


//--------------------- .nv.constant0._Z25calculateDistancesBatchedPKfS0_Pfiiiii --------------------------
	.section	.nv.constant0._Z25calculateDistancesBatchedPKfS0_Pfiiiii,"a",@progbits
	.sectionflags	@""
	.align	4
.nv.constant0._Z25calculateDistancesBatchedPKfS0_Pfiiiii:
	.zero		940


//--------------------- SYMBOLS --------------------------

	.type		.nv.reservedSmem.offset0,@object
	.size		.nv.reservedSmem.offset0,0x4
